//
// Generated by NVIDIA NVVM Compiler
//
// Compiler Build ID: CL-36424714
// Cuda compilation tools, release 13.0, V13.0.88
// Based on NVVM 20.0.0
//

.version 9.0
.target sm_100
.address_size 64

	// .globl	_Z7laplacePfS_

.visible .entry _Z7laplacePfS_(
	.param .u64 .ptr .align 1 _Z7laplacePfS__param_0,
	.param .u64 .ptr .align 1 _Z7laplacePfS__param_1
)
{
	.reg .b32 	%r<13>;
	.reg .b32 	%f<9>;
	.reg .b64 	%rd<15>;

	ld.param.u64 	%rd1, [_Z7laplacePfS__param_0];
	ld.param.u64 	%rd2, [_Z7laplacePfS__param_1];
	cvta.to.global.u64 	%rd3, %rd2;
	cvta.to.global.u64 	%rd4, %rd1;
	mov.u32 	%r1, %ctaid.x;
	mov.u32 	%r2, %tid.x;
	mov.u32 	%r3, %ntid.x;
	mul.lo.s32 	%r4, %r1, %r3;
	add.s32 	%r5, %r2, 1;
	add.s32 	%r6, %r5, %r4;
	mul.wide.u32 	%rd5, %r6, 4;
	add.s64 	%rd6, %rd4, %rd5;
	ld.global.f32 	%f1, [%rd6];
	add.s32 	%r7, %r4, %r3;
	add.s32 	%r8, %r7, %r2;
	mul.wide.u32 	%rd7, %r8, 4;
	add.s64 	%rd8, %rd4, %rd7;
	ld.global.f32 	%f2, [%rd8];
	add.f32 	%f3, %f1, %f2;
	add.s32 	%r9, %r7, %r3;
	add.s32 	%r10, %r5, %r9;
	mul.wide.u32 	%rd9, %r10, 4;
	add.s64 	%rd10, %rd4, %rd9;
	ld.global.f32 	%f4, [%rd10];
	add.f32 	%f5, %f3, %f4;
	add.s32 	%r11, %r8, 2;
	mul.wide.u32 	%rd11, %r11, 4;
	add.s64 	%rd12, %rd4, %rd11;
	ld.global.f32 	%f6, [%rd12];
	add.f32 	%f7, %f5, %f6;
	add.s32 	%r12, %r8, 1;
	mul.wide.u32 	%rd13, %r12, 4;
	add.s64 	%rd14, %rd3, %rd13;
	mul.f32 	%f8, %f7, 0f3E800000;
	st.global.f32 	[%rd14], %f8;
	ret;

}


// ===== COMPILED SASS (sm_100) =====

	.target	sm_100

	.elftype	@"ET_EXEC"


//--------------------- .note.nv.tkinfo           --------------------------
	.section	.note.nv.tkinfo,"",@"SHT_NOTE"
	.sectionflags	@"SHF_NOTE_NV_TKINFO"
	.tkinfo
        /*0018*/ 	.word	0x00000002
        /*0030*/ 	.string	""
        /*0030*/ 	.string	"ptxas"
        /*0030*/ 	.string	"Cuda compilation tools, release 13.0, V13.0.88"
        /*0030*/ 	.string	"Build cuda_13.0.r13.0/compiler.36424714_0"
        /*0030*/ 	.string	"-arch sm_100 -m 64 "



//--------------------- .note.nv.cuinfo           --------------------------
	.section	.note.nv.cuinfo,"",@"SHT_NOTE"
	.sectionflags	@"SHF_NOTE_NV_CUINFO"
        /*0018*/ 	.short	0x0002
        /*001a*/ 	.short	0x0064
        /*001c*/ 	.short	0x0082
	.zero		2


//--------------------- .nv.info                  --------------------------
	.section	.nv.info,"",@"SHT_CUDA_INFO"
	.align	4


	//----- nvinfo : EIATTR_REGCOUNT
	.align		4
        /*0000*/ 	.byte	0x04, 0x2f
        /*0002*/ 	.short	(.L_1 - .L_0)
	.align		4
.L_0:
        /*0004*/ 	.word	index@(_Z7laplacePfS_)
        /*0008*/ 	.word	0x00000010


	//----- nvinfo : EIATTR_FRAME_SIZE
	.align		4
.L_1:
        /*000c*/ 	.byte	0x04, 0x11
        /*000e*/ 	.short	(.L_3 - .L_2)
	.align		4
.L_2:
        /*0010*/ 	.word	index@(_Z7laplacePfS_)
        /*0014*/ 	.word	0x00000000


	//----- nvinfo : EIATTR_MIN_STACK_SIZE
	.align		4
.L_3:
        /*0018*/ 	.byte	0x04, 0x12
        /*001a*/ 	.short	(.L_5 - .L_4)
	.align		4
.L_4:
        /*001c*/ 	.word	index@(_Z7laplacePfS_)
        /*0020*/ 	.word	0x00000000
.L_5:


//--------------------- .nv.compat                --------------------------
	.section	.nv.compat,"",@"SHT_CUDA_COMPAT_INFO"
	.align	4
        /*0000*/ 	.byte	0x02, 0x09, 0x00, 0x00, 0x02, 0x02, 0x01, 0x00, 0x02, 0x05, 0x05, 0x00, 0x03, 0x07, 0x01, 0x01
        /*0010*/ 	.byte	0x02, 0x03, 0x00, 0x00, 0x02, 0x06, 0x01, 0x00, 0x04, 0x0b, 0x08, 0x00, 0x09, 0x00, 0x00, 0x00
        /*0020*/ 	.byte	0x00, 0x00, 0x00, 0x00


//--------------------- .nv.info._Z7laplacePfS_   --------------------------
	.section	.nv.info._Z7laplacePfS_,"",@"SHT_CUDA_INFO"
	.sectionflags	@""
	.align	4


	//----- nvinfo : EIATTR_CUDA_API_VERSION
	.align		4
        /*0000*/ 	.byte	0x04, 0x37
        /*0002*/ 	.short	(.L_7 - .L_6)
.L_6:
        /*0004*/ 	.word	0x00000082


	//----- nvinfo : EIATTR_KPARAM_INFO
	.align		4
.L_7:
        /*0008*/ 	.byte	0x04, 0x17
        /*000a*/ 	.short	(.L_9 - .L_8)
.L_8:
        /*000c*/ 	.word	0x00000000
        /*0010*/ 	.short	0x0001
        /*0012*/ 	.short	0x0008
        /*0014*/ 	.byte	0x00, 0xf5, 0x21, 0x00


	//----- nvinfo : EIATTR_KPARAM_INFO
	.align		4
.L_9:
        /*0018*/ 	.byte	0x04, 0x17
        /*001a*/ 	.short	(.L_11 - .L_10)
.L_10:
        /*001c*/ 	.word	0x00000000
        /*0020*/ 	.short	0x0000
        /*0022*/ 	.short	0x0000
        /*0024*/ 	.byte	0x00, 0xf5, 0x21, 0x00


	//----- nvinfo : EIATTR_SPARSE_MMA_MASK
	.align		4
.L_11:
        /*0028*/ 	.byte	0x03, 0x50
        /*002a*/ 	.short	0x0000


	//----- nvinfo : EIATTR_MAXREG_COUNT
	.align		4
        /*002c*/ 	.byte	0x03, 0x1b
        /*002e*/ 	.short	0x00ff


	//----- nvinfo : EIATTR_MERCURY_ISA_VERSION
	.align		4
        /*0030*/ 	.byte	0x03, 0x5f
        /*0032*/ 	.short	0x0101


	//----- nvinfo : EIATTR_VRC_CTA_INIT_COUNT
	.align		4
        /*0034*/ 	.byte	0x02, 0x4a
	.zero		1
	.zero		1


	//----- nvinfo : EIATTR_EXIT_INSTR_OFFSETS
	.align		4
        /*0038*/ 	.byte	0x04, 0x1c
        /*003a*/ 	.short	(.L_13 - .L_12)


	//   ....[0]....
.L_12:
        /*003c*/ 	.word	0x000001c0


	//----- nvinfo : EIATTR_CBANK_PARAM_SIZE
	.align		4
.L_13:
        /*0040*/ 	.byte	0x03, 0x19
        /*0042*/ 	.short	0x0010


	//----- nvinfo : EIATTR_PARAM_CBANK
	.align		4
        /*0044*/ 	.byte	0x04, 0x0a
        /*0046*/ 	.short	(.L_15 - .L_14)
	.align		4
.L_14:
        /*0048*/ 	.word	index@(.nv.constant0._Z7laplacePfS_)
        /*004c*/ 	.short	0x0380
        /*004e*/ 	.short	0x0010


	//----- nvinfo : EIATTR_SW_WAR
	.align		4
.L_15:
        /*0050*/ 	.byte	0x04, 0x36
        /*0052*/ 	.short	(.L_17 - .L_16)
.L_16:
        /*0054*/ 	.word	0x00000008
.L_17:


//--------------------- .nv.callgraph             --------------------------
	.section	.nv.callgraph,"",@"SHT_CUDA_CALLGRAPH"
	.align	4
	.sectionentsize	8
	.align		4
        /*0000*/ 	.word	0x00000000
	.align		4
        /*0004*/ 	.word	0xffffffff
	.align		4
        /*0008*/ 	.word	0x00000000
	.align		4
        /*000c*/ 	.word	0xfffffffe
	.align		4
        /*0010*/ 	.word	0x00000000
	.align		4
        /*0014*/ 	.word	0xfffffffd
	.align		4
        /*0018*/ 	.word	0x00000000
	.align		4
        /*001c*/ 	.word	0xfffffffc


//--------------------- .text._Z7laplacePfS_      --------------------------
	.section	.text._Z7laplacePfS_,"ax",@progbits
	.align	128
        .global         _Z7laplacePfS_
        .type           _Z7laplacePfS_,@function
        .size           _Z7laplacePfS_,(.L_x_1 - _Z7laplacePfS_)
        .other          _Z7laplacePfS_,@"STO_CUDA_ENTRY STV_DEFAULT"
_Z7laplacePfS_:
.text._Z7laplacePfS_:
[----:B------:R-:W-:Y:S01]  /*0000*/  LDC R1, c[0x0][0x37c] ;  /* 0x0000df00ff017b82 */ /* 0x000fe20000000800 */
[----:B------:R-:W0:Y:S07]  /*0010*/  S2R R2, SR_TID.X ;  /* 0x0000000000027919 */ /* 0x000e2e0000002100 */
[----:B------:R-:W1:Y:S01]  /*0020*/  S2UR UR6, SR_CTAID.X ;  /* 0x00000000000679c3 */ /* 0x000e620000002500 */
[----:B------:R-:W2:Y:S07]  /*0030*/  LDCU.64 UR4, c[0x0][0x358] ;  /* 0x00006b00ff0477ac */ /* 0x000eae0008000a00 */
[----:B------:R-:W1:Y:S08]  /*0040*/  LDC R7, c[0x0][0x360] ;  /* 0x0000d800ff077b82 */ /* 0x000e700000000800 */
[----:B------:R-:W3:Y:S01]  /*0050*/  LDC.64 R8, c[0x0][0x380] ;  /* 0x0000e000ff087b82 */ /* 0x000ee20000000a00 */
[----:B0-----:R-:W-:Y:S01]  /*0060*/  IADD3 R0, PT, PT, R2, 0x1, RZ ;  /* 0x0000000102007810 */ /* 0x001fe20007ffe0ff */
[----:B-1----:R-:W-:-:S04]  /*0070*/  IMAD R5, R7, UR6, R7 ;  /* 0x0000000607057c24 */ /* 0x002fc8000f8e0207 */
[----:B------:R-:W-:Y:S01]  /*0080*/  IMAD R3, R7, UR6, R0 ;  /* 0x0000000607037c24 */ /* 0x000fe2000f8e0200 */
[----:B------:R-:W-:Y:S02]  /*0090*/  IADD3 R13, PT, PT, R5, R2, RZ ;  /* 0x00000002050d7210 */ /* 0x000fe40007ffe0ff */
[----:B------:R-:W-:Y:S01]  /*00a0*/  IADD3 R7, PT, PT, R0, R5, R7 ;  /* 0x0000000500077210 */ /* 0x000fe20007ffe007 */
[----:B---3--:R-:W-:Y:S01]  /*00b0*/  IMAD.WIDE.U32 R2, R3, 0x4, R8 ;  /* 0x0000000403027825 */ /* 0x008fe200078e0008 */
[----:B------:R-:W-:-:S03]  /*00c0*/  IADD3 R11, PT, PT, R13, 0x2, RZ ;  /* 0x000000020d0b7810 */ /* 0x000fc60007ffe0ff */
[--C-:B------:R-:W-:Y:S02]  /*00d0*/  IMAD.WIDE.U32 R4, R13, 0x4, R8.reuse ;  /* 0x000000040d047825 */ /* 0x100fe400078e0008 */
[----:B--2---:R-:W2:Y:S02]  /*00e0*/  LDG.E R2, desc[UR4][R2.64] ;  /* 0x0000000402027981 */ /* 0x004ea4000c1e1900 */
[--C-:B------:R-:W-:Y:S02]  /*00f0*/  IMAD.WIDE.U32 R6, R7, 0x4, R8.reuse ;  /* 0x0000000407067825 */ /* 0x100fe400078e0008 */
[----:B------:R-:W2:Y:S02]  /*0100*/  LDG.E R5, desc[UR4][R4.64] ;  /* 0x0000000404057981 */ /* 0x000ea4000c1e1900 */
[----:B------:R-:W-:Y:S02]  /*0110*/  IMAD.WIDE.U32 R8, R11, 0x4, R8 ;  /* 0x000000040b087825 */ /* 0x000fe400078e0008 */
[----:B------:R-:W3:Y:S01]  /*0120*/  LDG.E R7, desc[UR4][R6.64] ;  /* 0x0000000406077981 */ /* 0x000ee2000c1e1900 */
[----:B------:R-:W0:Y:S03]  /*0130*/  LDC.64 R10, c[0x0][0x388] ;  /* 0x0000e200ff0a7b82 */ /* 0x000e260000000a00 */
[----:B------:R-:W4:Y:S01]  /*0140*/  LDG.E R9, desc[UR4][R8.64] ;  /* 0x0000000408097981 */ /* 0x000f22000c1e1900 */
[----:B------:R-:W-:Y:S01]  /*0150*/  IADD3 R13, PT, PT, R13, 0x1, RZ ;  /* 0x000000010d0d7810 */ /* 0x000fe20007ffe0ff */
[----:B--2---:R-:W-:-:S04]  /*0160*/  FADD R0, R2, R5 ;  /* 0x0000000502007221 */ /* 0x004fc80000000000 */
[----:B0-----:R-:W-:-:S04]  /*0170*/  IMAD.WIDE.U32 R2, R13, 0x4, R10 ;  /* 0x000000040d027825 */ /* 0x001fc800078e000a */
[----:B---3--:R-:W-:-:S04]  /*0180*/  FADD R0, R0, R7 ;  /* 0x0000000700007221 */ /* 0x008fc80000000000 */
[----:B----4-:R-:W-:-:S04]  /*0190*/  FADD R0, R0, R9 ;  /* 0x0000000900007221 */ /* 0x010fc80000000000 */
[----:B------:R-:W-:-:S05]  /*01a0*/  FMUL R11, R0, 0.25 ;  /* 0x3e800000000b7820 */ /* 0x000fca0000400000 */
[----:B------:R-:W-:Y:S01]  /*01b0*/  STG.E desc[UR4][R2.64], R11 ;  /* 0x0000000b02007986 */ /* 0x000fe2000c101904 */
[----:B------:R-:W-:Y:S05]  /*01c0*/  EXIT ;  /* 0x000000000000794d */ /* 0x000fea0003800000 */
.L_x_0:
[----:B------:R-:W-:-:S00]  /*01d0*/  BRA `(.L_x_0) ;  /* 0xfffffffc00fc7947 */ /* 0x000fc0000383ffff */
[----:B------:R-:W-:-:S00]  /*01e0*/  NOP ;  /* 0x0000000000007918 */ /* 0x000fc00000000000 */
        /* <DEDUP_REMOVED lines=9> */
.L_x_1:


//--------------------- .nv.shared.reserved.0     --------------------------
	.section	.nv.shared.reserved.0,"aw",@nobits
	.weak		__nv_reservedSMEM_offset_0_alias
	.size		__nv_reservedSMEM_offset_0_alias, 0, 64
	.other		__nv_reservedSMEM_offset_0_alias,@"STO_CUDA_RESERVED_SHARED STV_DEFAULT"
__nv_reservedSMEM_offset_0_alias:
	.zero		0
	.zero		64


//--------------------- .nv.constant0._Z7laplacePfS_ --------------------------
	.section	.nv.constant0._Z7laplacePfS_,"a",@progbits
	.sectionflags	@""
	.align	4
.nv.constant0._Z7laplacePfS_:
	.zero		912


//--------------------- SYMBOLS --------------------------

	.type		.nv.reservedSmem.offset0,@object
	.size		.nv.reservedSmem.offset0,0x4
